	.headerflags	@"EF_CUDA_TEXMODE_UNIFIED EF_CUDA_64BIT_ADDRESS EF_CUDA_ACCELERATORS EF_CUDA_SM90 EF_CUDA_VIRTUAL_SM(EF_CUDA_SM90)"
	.elftype	@"ET_EXEC"


//--------------------- .nv.info                  --------------------------
	.section	.nv.info,"",@"SHT_CUDA_INFO"
	.align	4


	//----- nvinfo : EIATTR_REGCOUNT
	.align		4
        /*0000*/ 	.byte	0x04, 0x2f
        /*0002*/ 	.short	(.L_1 - .L_0)
	.align		4
.L_0:
        /*0004*/ 	.word	index@(triton_poi_fused_mul_relu_sum_0)
        /*0008*/ 	.word	0x0000001a


	//----- nvinfo : EIATTR_MIN_STACK_SIZE
	.align		4
.L_1:
        /*000c*/ 	.byte	0x04, 0x12
        /*000e*/ 	.short	(.L_3 - .L_2)
	.align		4
.L_2:
        /*0010*/ 	.word	index@(triton_poi_fused_mul_relu_sum_0)
        /*0014*/ 	.word	0x00000000


	//----- nvinfo : EIATTR_FRAME_SIZE
	.align		4
.L_3:
        /*0018*/ 	.byte	0x04, 0x11
        /*001a*/ 	.short	(.L_5 - .L_4)
	.align		4
.L_4:
        /*001c*/ 	.word	index@(triton_poi_fused_mul_relu_sum_0)
        /*0020*/ 	.word	0x00000000


	//----- nvinfo : EIATTR_MIN_STACK_SIZE
	.align		4
.L_5:
        /*0024*/ 	.byte	0x04, 0x12
        /*0026*/ 	.short	(.L_7 - .L_6)
	.align		4
.L_6:
        /*0028*/ 	.word	index@(triton_poi_fused_mul_relu_sum_0)
        /*002c*/ 	.word	0x00000000
.L_7:


//--------------------- .nv.info.triton_poi_fused_mul_relu_sum_0 --------------------------
	.section	.nv.info.triton_poi_fused_mul_relu_sum_0,"",@"SHT_CUDA_INFO"
	.sectionflags	@""
	.align	4


	//----- nvinfo : EIATTR_CUDA_API_VERSION
	.align		4
        /*0000*/ 	.byte	0x04, 0x37
        /*0002*/ 	.short	(.L_9 - .L_8)
.L_8:
        /*0004*/ 	.word	0x0000007c


	//----- nvinfo : EIATTR_KPARAM_INFO
	.align		4
.L_9:
        /*0008*/ 	.byte	0x04, 0x17
        /*000a*/ 	.short	(.L_11 - .L_10)
.L_10:
        /*000c*/ 	.word	0x00000000
        /*0010*/ 	.short	0x0003
        /*0012*/ 	.short	0x0018
        /*0014*/ 	.byte	0x00, 0xf0, 0x11, 0x00


	//----- nvinfo : EIATTR_KPARAM_INFO
	.align		4
.L_11:
        /*0018*/ 	.byte	0x04, 0x17
        /*001a*/ 	.short	(.L_13 - .L_12)
.L_12:
        /*001c*/ 	.word	0x00000000
        /*0020*/ 	.short	0x0002
        /*0022*/ 	.short	0x0010
        /*0024*/ 	.byte	0x00, 0xf4, 0x21, 0x00


	//----- nvinfo : EIATTR_KPARAM_INFO
	.align		4
.L_13:
        /*0028*/ 	.byte	0x04, 0x17
        /*002a*/ 	.short	(.L_15 - .L_14)
.L_14:
        /*002c*/ 	.word	0x00000000
        /*0030*/ 	.short	0x0001
        /*0032*/ 	.short	0x0008
        /*0034*/ 	.byte	0x00, 0xf4, 0x21, 0x00


	//----- nvinfo : EIATTR_KPARAM_INFO
	.align		4
.L_15:
        /*0038*/ 	.byte	0x04, 0x17
        /*003a*/ 	.short	(.L_17 - .L_16)
.L_16:
        /*003c*/ 	.word	0x00000000
        /*0040*/ 	.short	0x0000
        /*0042*/ 	.short	0x0000
        /*0044*/ 	.byte	0x00, 0xf4, 0x21, 0x00


	//----- nvinfo : EIATTR_SPARSE_MMA_MASK
	.align		4
.L_17:
        /*0048*/ 	.byte	0x03, 0x50
        /*004a*/ 	.short	0x0000


	//----- nvinfo : EIATTR_MAXREG_COUNT
	.align		4
        /*004c*/ 	.byte	0x03, 0x1b
        /*004e*/ 	.short	0x00ff


	//----- nvinfo : EIATTR_EXIT_INSTR_OFFSETS
	.align		4
        /*0050*/ 	.byte	0x04, 0x1c
        /*0052*/ 	.short	(.L_19 - .L_18)


	//   ....[0]....
.L_18:
        /*0054*/ 	.word	0x000003d0


	//   ....[1]....
        /*0058*/ 	.word	0x000003f0


	//----- nvinfo : EIATTR_REQNTID
	.align		4
.L_19:
        /*005c*/ 	.byte	0x04, 0x10
        /*005e*/ 	.short	(.L_21 - .L_20)
.L_20:
        /*0060*/ 	.word	0x00000020
        /*0064*/ 	.word	0x00000001
        /*0068*/ 	.word	0x00000001


	//----- nvinfo : EIATTR_CBANK_PARAM_SIZE
	.align		4
.L_21:
        /*006c*/ 	.byte	0x03, 0x19
        /*006e*/ 	.short	0x001c


	//----- nvinfo : EIATTR_PARAM_CBANK
	.align		4
        /*0070*/ 	.byte	0x04, 0x0a
        /*0072*/ 	.short	(.L_23 - .L_22)
	.align		4
.L_22:
        /*0074*/ 	.word	index@(.nv.constant0.triton_poi_fused_mul_relu_sum_0)
        /*0078*/ 	.short	0x0210
        /*007a*/ 	.short	0x001c


	//----- nvinfo : EIATTR_SW_WAR
	.align		4
.L_23:
        /*007c*/ 	.byte	0x04, 0x36
        /*007e*/ 	.short	(.L_25 - .L_24)
.L_24:
        /*0080*/ 	.word	0x00000008
.L_25:


//--------------------- .nv.callgraph             --------------------------
	.section	.nv.callgraph,"",@"SHT_CUDA_CALLGRAPH"
	.align	4
	.sectionentsize	8
	.align		4
        /*0000*/ 	.word	0x00000000
	.align		4
        /*0004*/ 	.word	0xffffffff
	.align		4
        /*0008*/ 	.word	0x00000000
	.align		4
        /*000c*/ 	.word	0xfffffffe
	.align		4
        /*0010*/ 	.word	0x00000000
	.align		4
        /*0014*/ 	.word	0xfffffffd
	.align		4
        /*0018*/ 	.word	0x00000000
	.align		4
        /*001c*/ 	.word	0xfffffffc


//--------------------- .text.triton_poi_fused_mul_relu_sum_0 --------------------------
	.section	.text.triton_poi_fused_mul_relu_sum_0,"ax",@progbits
	.align	128
        .global         triton_poi_fused_mul_relu_sum_0
        .type           triton_poi_fused_mul_relu_sum_0,@function
        .size           triton_poi_fused_mul_relu_sum_0,(.L_x_1 - triton_poi_fused_mul_relu_sum_0)
        .other          triton_poi_fused_mul_relu_sum_0,@"STO_CUDA_ENTRY STV_DEFAULT"
triton_poi_fused_mul_relu_sum_0:
.text.triton_poi_fused_mul_relu_sum_0:
[----:B------:R-:W0:Y:S02]  /*0000*/  LDC R1, c[0x0][0x28] ;  /* 0x00000a00ff017b82 */ /* 0x000e240000000800 */
[----:B------:R-:W1:Y:S01]  /*0010*/  S2R R0, SR_TID.X ;  /* 0x0000000000007919 */ /* 0x000e620000002100 */
[----:B------:R-:W2:Y:S01]  /*0020*/  LDC.64 R10, c[0x0][0x210] ;  /* 0x00008400ff0a7b82 */ /* 0x000ea20000000a00 */
[----:B------:R-:W-:Y:S02]  /*0030*/  CS2R R20, SRZ ;  /* 0x0000000000147805 */ /* 0x000fe4000001ff00 */
[----:B------:R-:W-:Y:S01]  /*0040*/  CS2R R16, SRZ ;  /* 0x0000000000107805 */ /* 0x000fe2000001ff00 */
[----:B------:R-:W3:Y:S01]  /*0050*/  S2R R13, SR_CTAID.X ;  /* 0x00000000000d7919 */ /* 0x000ee20000002500 */
[----:B------:R-:W-:-:S03]  /*0060*/  ULDC.64 UR4, c[0x0][0x208] ;  /* 0x0000820000047ab9 */ /* 0x000fc60000000a00 */
[----:B------:R-:W4:Y:S01]  /*0070*/  LDC.64 R4, c[0x0][0x218] ;  /* 0x00008600ff047b82 */ /* 0x000f220000000a00 */
[----:B-1----:R-:W-:-:S05]  /*0080*/  IMAD.SHL.U32 R0, R0, 0x2, RZ ;  /* 0x0000000200007824 */ /* 0x002fca00078e00ff */
[----:B------:R-:W-:-:S05]  /*0090*/  LOP3.LUT R0, R0, 0x3e, RZ, 0xc0, !PT ;  /* 0x0000003e00007812 */ /* 0x000fca00078ec0ff */
[----:B---3--:R-:W-:-:S05]  /*00a0*/  IMAD R13, R13, 0x40, R0 ;  /* 0x000000400d0d7824 */ /* 0x008fca00078e0200 */
[----:B------:R-:W-:Y:S02]  /*00b0*/  SHF.R.S32.HI R0, RZ, 0x1f, R13 ;  /* 0x0000001fff007819 */ /* 0x000fe4000001140d */
[----:B------:R-:W-:Y:S02]  /*00c0*/  ISETP.GE.AND P0, PT, R13, 0x40, PT ;  /* 0x000000400d00780c */ /* 0x000fe40003f06270 */
[----:B------:R-:W-:-:S04]  /*00d0*/  LEA.HI R0, R0, R13, RZ, 0x2 ;  /* 0x0000000d00007211 */ /* 0x000fc800078f10ff */
[C---:B------:R-:W-:Y:S01]  /*00e0*/  LOP3.LUT R2, R0.reuse, 0xfffffffc, RZ, 0xc0, !PT ;  /* 0xfffffffc00027812 */ /* 0x040fe200078ec0ff */
[----:B------:R-:W-:-:S04]  /*00f0*/  IMAD.SHL.U32 R0, R0, 0x4, RZ ;  /* 0x0000000400007824 */ /* 0x000fc800078e00ff */
[----:B------:R-:W-:Y:S01]  /*0100*/  IMAD.IADD R9, R13, 0x1, -R2 ;  /* 0x000000010d097824 */ /* 0x000fe200078e0a02 */
[----:B------:R-:W-:Y:S02]  /*0110*/  LOP3.LUT R0, R0, 0xfffffff0, RZ, 0xc0, !PT ;  /* 0xfffffff000007812 */ /* 0x000fe400078ec0ff */
[----:B------:R-:W-:Y:S01]  /*0120*/  CS2R R18, SRZ ;  /* 0x0000000000127805 */ /* 0x000fe2000001ff00 */
[----:B----4-:R-:W-:-:S04]  /*0130*/  IMAD.WIDE R4, R9, 0x4, R4 ;  /* 0x0000000409047825 */ /* 0x010fc800078e0204 */
[----:B------:R-:W-:Y:S01]  /*0140*/  IMAD.IADD R15, R9, 0x1, R0 ;  /* 0x00000001090f7824 */ /* 0x000fe200078e0200 */
[----:B------:R-:W-:Y:S01]  /*0150*/  CS2R R22, SRZ ;  /* 0x0000000000167805 */ /* 0x000fe2000001ff00 */
[----:B------:R-:W3:Y:S02]  /*0160*/  @!P0 LDG.E.EL.64 R18, desc[UR4][R4.64] ;  /* 0x0000000404128981 */ /* 0x000ee4000c2e1b00 */
[C---:B------:R-:W-:Y:S02]  /*0170*/  VIADD R7, R15.reuse, 0x4 ;  /* 0x000000040f077836 */ /* 0x040fe40000000000 */
[----:B--2---:R-:W-:-:S04]  /*0180*/  IMAD.WIDE R2, R15, 0x4, R10 ;  /* 0x000000040f027825 */ /* 0x004fc800078e020a */
[--C-:B------:R-:W-:Y:S01]  /*0190*/  IMAD.WIDE R6, R7, 0x4, R10.reuse ;  /* 0x0000000407067825 */ /* 0x100fe200078e020a */
[----:B------:R1:W2:Y:S04]  /*01a0*/  @!P0 LDG.E.64 R16, desc[UR4][R2.64] ;  /* 0x0000000402108981 */ /* 0x0002a8000c1e1b00 */
[----:B------:R4:W5:Y:S01]  /*01b0*/  @!P0 LDG.E.64 R20, desc[UR4][R6.64] ;  /* 0x0000000406148981 */ /* 0x000962000c1e1b00 */
[C---:B------:R-:W-:Y:S02]  /*01c0*/  VIADD R9, R15.reuse, 0x8 ;  /* 0x000000080f097836 */ /* 0x040fe40000000000 */
[----:B------:R-:W-:Y:S02]  /*01d0*/  VIADD R15, R15, 0xc ;  /* 0x0000000c0f0f7836 */ /* 0x000fe40000000000 */
[--C-:B------:R-:W-:Y:S01]  /*01e0*/  IMAD.WIDE R8, R9, 0x4, R10.reuse ;  /* 0x0000000409087825 */ /* 0x100fe200078e020a */
[----:B-1----:R-:W1:Y:S03]  /*01f0*/  LDC.64 R2, c[0x0][0x220] ;  /* 0x00008800ff027b82 */ /* 0x002e660000000a00 */
[----:B------:R-:W-:Y:S01]  /*0200*/  IMAD.WIDE R10, R15, 0x4, R10 ;  /* 0x000000040f0a7825 */ /* 0x000fe200078e020a */
[----:B----4-:R-:W-:Y:S01]  /*0210*/  CS2R R6, SRZ ;  /* 0x0000000000067805 */ /* 0x010fe2000001ff00 */
[----:B------:R4:W4:Y:S05]  /*0220*/  @!P0 LDG.E.64 R22, desc[UR4][R8.64] ;  /* 0x0000000408168981 */ /* 0x00092a000c1e1b00 */
[----:B------:R-:W4:Y:S01]  /*0230*/  @!P0 LDG.E.64 R6, desc[UR4][R10.64] ;  /* 0x000000040a068981 */ /* 0x000f22000c1e1b00 */
[----:B-1----:R-:W-:Y:S01]  /*0240*/  IMAD.WIDE R2, R13, 0x4, R2 ;  /* 0x000000040d027825 */ /* 0x002fe200078e0202 */
[----:B--2---:R-:W-:-:S02]  /*0250*/  FSETP.GEU.AND P1, PT, R16, RZ, PT ;  /* 0x000000ff1000720b */ /* 0x004fc40003f2e000 */
[----:B-----5:R-:W-:-:S04]  /*0260*/  FSETP.GEU.AND P2, PT, R20, RZ, PT ;  /* 0x000000ff1400720b */ /* 0x020fc80003f4e000 */
[----:B------:R-:W-:Y:S02]  /*0270*/  FSEL R15, R20, RZ, P2 ;  /* 0x000000ff140f7208 */ /* 0x000fe40001000000 */
[----:B------:R-:W-:Y:S02]  /*0280*/  FSETP.GEU.AND P2, PT, R21, RZ, PT ;  /* 0x000000ff1500720b */ /* 0x000fe40003f4e000 */
[----:B------:R-:W-:Y:S01]  /*0290*/  FSEL R5, R16, RZ, P1 ;  /* 0x000000ff10057208 */ /* 0x000fe20000800000 */
[-C--:B---3--:R-:W-:Y:S01]  /*02a0*/  FMUL R0, R15, R18.reuse ;  /* 0x000000120f007220 */ /* 0x088fe20000400000 */
[----:B------:R-:W-:Y:S02]  /*02b0*/  FSEL R4, R21, RZ, P2 ;  /* 0x000000ff15047208 */ /* 0x000fe40001000000 */
[----:B------:R-:W-:Y:S01]  /*02c0*/  FSETP.GEU.AND P1, PT, R17, RZ, PT ;  /* 0x000000ff1100720b */ /* 0x000fe20003f2e000 */
[----:B----4-:R-:W-:Y:S01]  /*02d0*/  FFMA R9, R5, R18, R0 ;  /* 0x0000001205097223 */ /* 0x010fe20000000000 */
[----:B------:R-:W-:Y:S01]  /*02e0*/  FSETP.GEU.AND P2, PT, R22, RZ, PT ;  /* 0x000000ff1600720b */ /* 0x000fe20003f4e000 */
[----:B------:R-:W-:Y:S01]  /*02f0*/  FMUL R5, R4, R19 ;  /* 0x0000001304057220 */ /* 0x000fe20000400000 */
[----:B------:R-:W-:-:S02]  /*0300*/  FSETP.GEU.AND P3, PT, R23, RZ, PT ;  /* 0x000000ff1700720b */ /* 0x000fc40003f6e000 */
[----:B------:R-:W-:Y:S02]  /*0310*/  FSEL R0, R17, RZ, P1 ;  /* 0x000000ff11007208 */ /* 0x000fe40000800000 */
[----:B------:R-:W-:Y:S02]  /*0320*/  FSEL R22, R22, RZ, P2 ;  /* 0x000000ff16167208 */ /* 0x000fe40001000000 */
[----:B------:R-:W-:Y:S01]  /*0330*/  FSEL R23, R23, RZ, P3 ;  /* 0x000000ff17177208 */ /* 0x000fe20001800000 */
[-C--:B------:R-:W-:Y:S01]  /*0340*/  FFMA R0, R0, R19.reuse, R5 ;  /* 0x0000001300007223 */ /* 0x080fe20000000005 */
[----:B------:R-:W-:Y:S02]  /*0350*/  FSETP.GEU.AND P1, PT, R6, RZ, PT ;  /* 0x000000ff0600720b */ /* 0x000fe40003f2e000 */
[----:B------:R-:W-:Y:S01]  /*0360*/  FSETP.GEU.AND P2, PT, R7, RZ, PT ;  /* 0x000000ff0700720b */ /* 0x000fe20003f4e000 */
[----:B------:R-:W-:Y:S01]  /*0370*/  FFMA R9, R22, R18, R9 ;  /* 0x0000001216097223 */ /* 0x000fe20000000009 */
[----:B------:R-:W-:Y:S01]  /*0380*/  FSEL R6, R6, RZ, P1 ;  /* 0x000000ff06067208 */ /* 0x000fe20000800000 */
[----:B------:R-:W-:Y:S01]  /*0390*/  FFMA R0, R23, R19, R0 ;  /* 0x0000001317007223 */ /* 0x000fe20000000000 */
[----:B------:R-:W-:-:S03]  /*03a0*/  FSEL R7, R7, RZ, P2 ;  /* 0x000000ff07077208 */ /* 0x000fc60001000000 */
[----:B------:R-:W-:Y:S02]  /*03b0*/  FFMA R6, R6, R18, R9 ;  /* 0x0000001206067223 */ /* 0x000fe40000000009 */
[----:B------:R-:W-:Y:S01]  /*03c0*/  FFMA R7, R7, R19, R0 ;  /* 0x0000001307077223 */ /* 0x000fe20000000000 */
[----:B------:R-:W-:Y:S06]  /*03d0*/  @P0 EXIT ;  /* 0x000000000000094d */ /* 0x000fec0003800000 */
[----:B------:R-:W-:Y:S01]  /*03e0*/  STG.E.64 desc[UR4][R2.64], R6 ;  /* 0x0000000602007986 */ /* 0x000fe2000c101b04 */
[----:B------:R-:W-:Y:S05]  /*03f0*/  EXIT ;  /* 0x000000000000794d */ /* 0x000fea0003800000 */
.L_x_0:
[----:B------:R-:W-:-:S00]  /*0400*/  BRA `(.L_x_0) ;  /* 0xfffffffc00fc7947 */ /* 0x000fc0000383ffff */
[----:B------:R-:W-:-:S00]  /*0410*/  NOP ;  /* 0x0000000000007918 */ /* 0x000fc00000000000 */
        /* <DEDUP_REMOVED lines=14> */
.L_x_1:


//--------------------- .nv.constant0.triton_poi_fused_mul_relu_sum_0 --------------------------
	.section	.nv.constant0.triton_poi_fused_mul_relu_sum_0,"a",@progbits
	.sectionflags	@""
	.align	4
.nv.constant0.triton_poi_fused_mul_relu_sum_0:
	.zero		556
